	.headerflags	@"EF_CUDA_TEXMODE_UNIFIED EF_CUDA_64BIT_ADDRESS EF_CUDA_ACCELERATORS EF_CUDA_SM90 EF_CUDA_VIRTUAL_SM(EF_CUDA_SM90)"
	.elftype	@"ET_EXEC"


//--------------------- .nv.info                  --------------------------
	.section	.nv.info,"",@"SHT_CUDA_INFO"
	.align	4


	//----- nvinfo : EIATTR_REGCOUNT
	.align		4
        /*0000*/ 	.byte	0x04, 0x2f
        /*0002*/ 	.short	(.L_1 - .L_0)
	.align		4
.L_0:
        /*0004*/ 	.word	index@(triton_mm)
        /*0008*/ 	.word	0x00000072


	//----- nvinfo : EIATTR_MIN_STACK_SIZE
	.align		4
.L_1:
        /*000c*/ 	.byte	0x04, 0x12
        /*000e*/ 	.short	(.L_3 - .L_2)
	.align		4
.L_2:
        /*0010*/ 	.word	index@(triton_mm)
        /*0014*/ 	.word	0x00000000


	//----- nvinfo : EIATTR_FRAME_SIZE
	.align		4
.L_3:
        /*0018*/ 	.byte	0x04, 0x11
        /*001a*/ 	.short	(.L_5 - .L_4)
	.align		4
.L_4:
        /*001c*/ 	.word	index@(triton_mm)
        /*0020*/ 	.word	0x00000000


	//----- nvinfo : EIATTR_MIN_STACK_SIZE
	.align		4
.L_5:
        /*0024*/ 	.byte	0x04, 0x12
        /*0026*/ 	.short	(.L_7 - .L_6)
	.align		4
.L_6:
        /*0028*/ 	.word	index@(triton_mm)
        /*002c*/ 	.word	0x00000000
.L_7:


//--------------------- .nv.info.triton_mm        --------------------------
	.section	.nv.info.triton_mm,"",@"SHT_CUDA_INFO"
	.sectionflags	@""
	.align	4


	//----- nvinfo : EIATTR_CUDA_API_VERSION
	.align		4
        /*0000*/ 	.byte	0x04, 0x37
        /*0002*/ 	.short	(.L_9 - .L_8)
.L_8:
        /*0004*/ 	.word	0x0000007c


	//----- nvinfo : EIATTR_KPARAM_INFO
	.align		4
.L_9:
        /*0008*/ 	.byte	0x04, 0x17
        /*000a*/ 	.short	(.L_11 - .L_10)
.L_10:
        /*000c*/ 	.word	0x00000000
        /*0010*/ 	.short	0x0003
        /*0012*/ 	.short	0x0018
        /*0014*/ 	.byte	0x00, 0xf0, 0x11, 0x00


	//----- nvinfo : EIATTR_KPARAM_INFO
	.align		4
.L_11:
        /*0018*/ 	.byte	0x04, 0x17
        /*001a*/ 	.short	(.L_13 - .L_12)
.L_12:
        /*001c*/ 	.word	0x00000000
        /*0020*/ 	.short	0x0002
        /*0022*/ 	.short	0x0010
        /*0024*/ 	.byte	0x00, 0xf0, 0x21, 0x00


	//----- nvinfo : EIATTR_KPARAM_INFO
	.align		4
.L_13:
        /*0028*/ 	.byte	0x04, 0x17
        /*002a*/ 	.short	(.L_15 - .L_14)
.L_14:
        /*002c*/ 	.word	0x00000000
        /*0030*/ 	.short	0x0001
        /*0032*/ 	.short	0x0008
        /*0034*/ 	.byte	0x00, 0xf0, 0x21, 0x00


	//----- nvinfo : EIATTR_KPARAM_INFO
	.align		4
.L_15:
        /*0038*/ 	.byte	0x04, 0x17
        /*003a*/ 	.short	(.L_17 - .L_16)
.L_16:
        /*003c*/ 	.word	0x00000000
        /*0040*/ 	.short	0x0000
        /*0042*/ 	.short	0x0000
        /*0044*/ 	.byte	0x00, 0xf0, 0x21, 0x00


	//----- nvinfo : EIATTR_SPARSE_MMA_MASK
	.align		4
.L_17:
        /*0048*/ 	.byte	0x03, 0x50
        /*004a*/ 	.short	0x0000


	//----- nvinfo : EIATTR_MAXREG_COUNT
	.align		4
        /*004c*/ 	.byte	0x03, 0x1b
        /*004e*/ 	.short	0x00ff


	//----- nvinfo : EIATTR_COOP_GROUP_MASK_REGIDS
	.align		4
        /*0050*/ 	.byte	0x04, 0x29
        /*0052*/ 	.short	(.L_19 - .L_18)


	//   ....[0]....
.L_18:
        /*0054*/ 	.word	0xffffffff


	//----- nvinfo : EIATTR_COOP_GROUP_INSTR_OFFSETS
	.align		4
.L_19:
        /*0058*/ 	.byte	0x04, 0x28
        /*005a*/ 	.short	(.L_21 - .L_20)


	//   ....[0]....
.L_20:
        /*005c*/ 	.word	0x000011f0


	//----- nvinfo : EIATTR_EXIT_INSTR_OFFSETS
	.align		4
.L_21:
        /*0060*/ 	.byte	0x04, 0x1c
        /*0062*/ 	.short	(.L_23 - .L_22)


	//   ....[0]....
.L_22:
        /*0064*/ 	.word	0x00000040


	//   ....[1]....
        /*0068*/ 	.word	0x00001da0


	//   ....[2]....
        /*006c*/ 	.word	0x00001df0


	//----- nvinfo : EIATTR_MAX_THREADS
	.align		4
.L_23:
        /*0070*/ 	.byte	0x04, 0x05
        /*0072*/ 	.short	(.L_25 - .L_24)
.L_24:
        /*0074*/ 	.word	0x00000100
        /*0078*/ 	.word	0x00000001
        /*007c*/ 	.word	0x00000001


	//----- nvinfo : EIATTR_CBANK_PARAM_SIZE
	.align		4
.L_25:
        /*0080*/ 	.byte	0x03, 0x19
        /*0082*/ 	.short	0x001c


	//----- nvinfo : EIATTR_PARAM_CBANK
	.align		4
        /*0084*/ 	.byte	0x04, 0x0a
        /*0086*/ 	.short	(.L_27 - .L_26)
	.align		4
.L_26:
        /*0088*/ 	.word	index@(.nv.constant0.triton_mm)
        /*008c*/ 	.short	0x0210
        /*008e*/ 	.short	0x001c


	//----- nvinfo : EIATTR_SW_WAR
	.align		4
.L_27:
        /*0090*/ 	.byte	0x04, 0x36
        /*0092*/ 	.short	(.L_29 - .L_28)
.L_28:
        /*0094*/ 	.word	0x00000008
.L_29:


//--------------------- .nv.callgraph             --------------------------
	.section	.nv.callgraph,"",@"SHT_CUDA_CALLGRAPH"
	.align	4
	.sectionentsize	8
	.align		4
        /*0000*/ 	.word	0x00000000
	.align		4
        /*0004*/ 	.word	0xffffffff
	.align		4
        /*0008*/ 	.word	0x00000000
	.align		4
        /*000c*/ 	.word	0xfffffffe
	.align		4
        /*0010*/ 	.word	0x00000000
	.align		4
        /*0014*/ 	.word	0xfffffffd
	.align		4
        /*0018*/ 	.word	0x00000000
	.align		4
        /*001c*/ 	.word	0xfffffffc


//--------------------- .text.triton_mm           --------------------------
	.section	.text.triton_mm,"ax",@progbits
	.sectionflags	@"SHF_BARRIERS=1"
	.align	128
        .global         triton_mm
        .type           triton_mm,@function
        .size           triton_mm,(.L_x_2 - triton_mm)
        .other          triton_mm,@"STO_CUDA_ENTRY STV_DEFAULT"
triton_mm:
.text.triton_mm:
[----:B------:R-:W1:Y:S02]  /*0000*/  LDC R1, c[0x0][0x28] ;  /* 0x00000a00ff017b82 */ /* 0x000e640000000800 */
[----:B------:R-:W2:Y:S02]  /*0010*/  LDC R0, c[0x0][0x228] ;  /* 0x00008a00ff007b82 */ /* 0x000ea40000000800 */
[----:B--2---:R-:W-:-:S05]  /*0020*/  IMAD R2, R0, 0xc00, RZ ;  /* 0x00000c0000027824 */ /* 0x004fca00078e02ff */
[----:B------:R-:W-:-:S13]  /*0030*/  ISETP.NE.AND P0, PT, R2, RZ, PT ;  /* 0x000000ff0200720c */ /* 0x000fda0003f05270 */
[----:B------:R-:W-:Y:S05]  /*0040*/  @!P0 EXIT ;  /* 0x000000000000894d */ /* 0x000fea0003800000 */
[----:B------:R-:W2:Y:S01]  /*0050*/  S2R R12, SR_CTAID.X ;  /* 0x00000000000c7919 */ /* 0x000ea20000002500 */
[----:B------:R-:W-:Y:S01]  /*0060*/  VIADD R2, R0, 0x7f ;  /* 0x0000007f00027836 */ /* 0x000fe20000000000 */
[----:B------:R-:W-:Y:S01]  /*0070*/  IABS R20, R0 ;  /* 0x0000000000147213 */ /* 0x000fe20000000000 */
[----:B------:R-:W3:Y:S01]  /*0080*/  S2UR UR14, SR_CgaCtaId ;  /* 0x00000000000e79c3 */ /* 0x000ee20000008800 */
[----:B------:R-:W-:Y:S01]  /*0090*/  UMOV UR4, 0x400 ;  /* 0x0000040000047882 */ /* 0x000fe20000000000 */
[----:B------:R-:W-:Y:S01]  /*00a0*/  ULDC.64 UR18, c[0x0][0x208] ;  /* 0x0000820000127ab9 */ /* 0x000fe20000000a00 */
[----:B------:R-:W-:Y:S01]  /*00b0*/  SHF.R.S32.HI R3, RZ, 0x1f, R2 ;  /* 0x0000001fff037819 */ /* 0x000fe20000011402 */
[----:B------:R-:W4:Y:S01]  /*00c0*/  I2F.RP R10, R20 ;  /* 0x00000014000a7306 */ /* 0x000f220000209400 */
[----:B------:R-:W-:Y:S02]  /*00d0*/  CS2R R38, SRZ ;  /* 0x0000000000267805 */ /* 0x000fe4000001ff00 */
[----:B------:R-:W-:-:S02]  /*00e0*/  CS2R R40, SRZ ;  /* 0x0000000000287805 */ /* 0x000fc4000001ff00 */
[----:B------:R-:W-:Y:S01]  /*00f0*/  LEA.HI R3, R3, R2, RZ, 0x7 ;  /* 0x0000000203037211 */ /* 0x000fe200078f38ff */
[----:B------:R-:W5:Y:S01]  /*0100*/  LDC.64 R32, c[0x0][0x218] ;  /* 0x00008600ff207b82 */ /* 0x000f620000000a00 */
[----:B------:R-:W-:Y:S02]  /*0110*/  CS2R R42, SRZ ;  /* 0x00000000002a7805 */ /* 0x000fe4000001ff00 */
[----:B------:R-:W-:Y:S02]  /*0120*/  CS2R R44, SRZ ;  /* 0x00000000002c7805 */ /* 0x000fe4000001ff00 */
[----:B------:R-:W-:Y:S02]  /*0130*/  CS2R R46, SRZ ;  /* 0x00000000002e7805 */ /* 0x000fe4000001ff00 */
[----:B------:R-:W-:Y:S02]  /*0140*/  CS2R R48, SRZ ;  /* 0x0000000000307805 */ /* 0x000fe4000001ff00 */
[----:B------:R-:W-:-:S02]  /*0150*/  CS2R R50, SRZ ;  /* 0x0000000000327805 */ /* 0x000fc4000001ff00 */
[----:B------:R-:W-:Y:S02]  /*0160*/  CS2R R52, SRZ ;  /* 0x0000000000347805 */ /* 0x000fe4000001ff00 */
[----:B------:R-:W-:Y:S02]  /*0170*/  CS2R R54, SRZ ;  /* 0x0000000000367805 */ /* 0x000fe4000001ff00 */
[----:B------:R-:W-:Y:S02]  /*0180*/  CS2R R56, SRZ ;  /* 0x0000000000387805 */ /* 0x000fe4000001ff00 */
[----:B------:R-:W-:Y:S02]  /*0190*/  CS2R R58, SRZ ;  /* 0x00000000003a7805 */ /* 0x000fe4000001ff00 */
[----:B------:R-:W-:Y:S01]  /*01a0*/  CS2R R60, SRZ ;  /* 0x00000000003c7805 */ /* 0x000fe2000001ff00 */
[----:B----4-:R-:W-:Y:S01]  /*01b0*/  MUFU.RCP R10, R10 ;  /* 0x0000000a000a7308 */ /* 0x010fe20000001000 */
[----:B------:R-:W-:-:S02]  /*01c0*/  CS2R R62, SRZ ;  /* 0x00000000003e7805 */ /* 0x000fc4000001ff00 */
[----:B------:R-:W-:Y:S02]  /*01d0*/  CS2R R64, SRZ ;  /* 0x0000000000407805 */ /* 0x000fe4000001ff00 */
[----:B------:R-:W-:Y:S02]  /*01e0*/  CS2R R66, SRZ ;  /* 0x0000000000427805 */ /* 0x000fe4000001ff00 */
[----:B------:R-:W-:Y:S01]  /*01f0*/  CS2R R68, SRZ ;  /* 0x0000000000447805 */ /* 0x000fe2000001ff00 */
[----:B---3--:R-:W-:Y:S01]  /*0200*/  UPRMT UR14, UR14, 0x654, UR4 ;  /* 0x000006540e0e7896 */ /* 0x008fe20008000004 */
[----:B------:R-:W-:Y:S02]  /*0210*/  CS2R R70, SRZ ;  /* 0x0000000000467805 */ /* 0x000fe4000001ff00 */
[----:B------:R-:W-:Y:S02]  /*0220*/  CS2R R72, SRZ ;  /* 0x0000000000487805 */ /* 0x000fe4000001ff00 */
[----:B------:R-:W-:-:S02]  /*0230*/  CS2R R74, SRZ ;  /* 0x00000000004a7805 */ /* 0x000fc4000001ff00 */
[----:B------:R-:W-:Y:S01]  /*0240*/  CS2R R76, SRZ ;  /* 0x00000000004c7805 */ /* 0x000fe2000001ff00 */
[C---:B--2---:R-:W-:Y:S01]  /*0250*/  IMAD.HI R4, R12.reuse, 0x2aaaaaab, RZ ;  /* 0x2aaaaaab0c047827 */ /* 0x044fe200078e02ff */
[----:B------:R-:W-:Y:S02]  /*0260*/  ISETP.GE.AND P2, PT, R12, RZ, PT ;  /* 0x000000ff0c00720c */ /* 0x000fe40003f46270 */
[----:B------:R-:W-:Y:S02]  /*0270*/  CS2R R78, SRZ ;  /* 0x00000000004e7805 */ /* 0x000fe4000001ff00 */
[----:B------:R-:W-:Y:S02]  /*0280*/  CS2R R80, SRZ ;  /* 0x0000000000507805 */ /* 0x000fe4000001ff00 */
[----:B------:R-:W-:Y:S02]  /*0290*/  CS2R R82, SRZ ;  /* 0x0000000000527805 */ /* 0x000fe4000001ff00 */
[----:B------:R-:W-:-:S02]  /*02a0*/  SHF.R.U32.HI R5, RZ, 0x1f, R4 ;  /* 0x0000001fff057819 */ /* 0x000fc40000011604 */
[----:B------:R-:W-:Y:S02]  /*02b0*/  CS2R R84, SRZ ;  /* 0x0000000000547805 */ /* 0x000fe4000001ff00 */
[----:B------:R-:W-:Y:S01]  /*02c0*/  CS2R R86, SRZ ;  /* 0x0000000000567805 */ /* 0x000fe2000001ff00 */
[----:B------:R-:W-:Y:S01]  /*02d0*/  UMOV UR15, 0x3 ;  /* 0x00000003000f7882 */ /* 0x000fe20000000000 */
[----:B------:R-:W-:Y:S01]  /*02e0*/  LEA.HI.SX32 R5, R4, R5, 0x1b ;  /* 0x0000000504057211 */ /* 0x000fe200078fdaff */
[----:B------:R-:W-:Y:S01]  /*02f0*/  UMOV UR16, 0xffffffff ;  /* 0xffffffff00107882 */ /* 0x000fe20000000000 */
[----:B------:R-:W-:Y:S01]  /*0300*/  UMOV UR4, URZ ;  /* 0x0000003f00047c82 */ /* 0x000fe20008000000 */
[----:B------:R-:W-:Y:S02]  /*0310*/  UMOV UR5, URZ ;  /* 0x0000003f00057c82 */ /* 0x000fe40008000000 */
[C---:B------:R-:W-:Y:S02]  /*0320*/  IMAD.SHL.U32 R4, R5.reuse, 0x8, RZ ;  /* 0x0000000805047824 */ /* 0x040fe400078e00ff */
[----:B------:R-:W-:-:S03]  /*0330*/  IMAD R5, R5, -0xc0, R12 ;  /* 0xffffff4005057824 */ /* 0x000fc600078e020c */
[----:B------:R-:W-:Y:S02]  /*0340*/  LEA.HI.SX32 R3, R3, -R4, 0x19 ;  /* 0x8000000403037211 */ /* 0x000fe400078fcaff */
[----:B------:R-:W-:Y:S02]  /*0350*/  IABS R14, R5 ;  /* 0x00000005000e7213 */ /* 0x000fe40000000000 */
[----:B------:R-:W-:-:S04]  /*0360*/  VIMNMX R6, R3, 0x8, PT ;  /* 0x0000000803067848 */ /* 0x000fc80003fe0100 */
[-C--:B------:R-:W-:Y:S02]  /*0370*/  IABS R11, R6.reuse ;  /* 0x00000006000b7213 */ /* 0x080fe40000000000 */
[-C--:B------:R-:W-:Y:S02]  /*0380*/  LOP3.LUT R5, R5, R6.reuse, RZ, 0x3c, !PT ;  /* 0x0000000605057212 */ /* 0x080fe400078e3cff */
[----:B------:R-:W2:Y:S02]  /*0390*/  I2F.RP R7, R11 ;  /* 0x0000000b00077306 */ /* 0x000ea40000209400 */
[----:B------:R-:W-:Y:S02]  /*03a0*/  ISETP.GE.AND P4, PT, R5, RZ, PT ;  /* 0x000000ff0500720c */ /* 0x000fe40003f86270 */
[----:B------:R-:W-:-:S04]  /*03b0*/  LOP3.LUT R5, RZ, R6, RZ, 0x33, !PT ;  /* 0x00000006ff057212 */ /* 0x000fc800078e33ff */
[----:B--2---:R-:W2:Y:S02]  /*03c0*/  MUFU.RCP R7, R7 ;  /* 0x0000000700077308 */ /* 0x004ea40000001000 */
[----:B--2---:R-:W-:Y:S01]  /*03d0*/  VIADD R2, R7, 0xffffffe ;  /* 0x0ffffffe07027836 */ /* 0x004fe20000000000 */
[----:B------:R-:W-:-:S05]  /*03e0*/  IABS R7, R12 ;  /* 0x0000000c00077213 */ /* 0x000fca0000000000 */
[----:B------:R2:W3:Y:S02]  /*03f0*/  F2I.FTZ.U32.TRUNC.NTZ R3, R2 ;  /* 0x0000000200037305 */ /* 0x0004e4000021f000 */
[----:B--2---:R-:W-:Y:S02]  /*0400*/  IMAD.MOV.U32 R2, RZ, RZ, RZ ;  /* 0x000000ffff027224 */ /* 0x004fe400078e00ff */
[----:B---3--:R-:W-:-:S04]  /*0410*/  IMAD.MOV R8, RZ, RZ, -R3 ;  /* 0x000000ffff087224 */ /* 0x008fc800078e0a03 */
[----:B------:R-:W-:Y:S01]  /*0420*/  IMAD R9, R8, R11, RZ ;  /* 0x0000000b08097224 */ /* 0x000fe200078e02ff */
[----:B------:R-:W-:-:S03]  /*0430*/  IABS R8, R6 ;  /* 0x0000000600087213 */ /* 0x000fc60000000000 */
[----:B------:R-:W-:-:S04]  /*0440*/  IMAD.HI.U32 R3, R3, R9, R2 ;  /* 0x0000000903037227 */ /* 0x000fc800078e0002 */
[----:B------:R-:W-:Y:S02]  /*0450*/  IMAD.MOV R9, RZ, RZ, -R8 ;  /* 0x000000ffff097224 */ /* 0x000fe400078e0a08 */
[----:B------:R-:W-:-:S04]  /*0460*/  IMAD.HI.U32 R2, R3, R7, RZ ;  /* 0x0000000703027227 */ /* 0x000fc800078e00ff */
[-C--:B------:R-:W-:Y:S02]  /*0470*/  IMAD R2, R2, R9.reuse, R7 ;  /* 0x0000000902027224 */ /* 0x080fe400078e0207 */
[----:B------:R-:W-:Y:S01]  /*0480*/  IMAD.HI.U32 R8, R3, R14, RZ ;  /* 0x0000000e03087227 */ /* 0x000fe200078e00ff */
[----:B------:R-:W2:Y:S02]  /*0490*/  S2R R7, SR_TID.X ;  /* 0x0000000000077919 */ /* 0x000ea40000002100 */
[----:B------:R-:W-:Y:S01]  /*04a0*/  ISETP.GT.U32.AND P0, PT, R11, R2, PT ;  /* 0x000000020b00720c */ /* 0x000fe20003f04070 */
[----:B------:R-:W-:Y:S02]  /*04b0*/  IMAD R9, R8, R9, R14 ;  /* 0x0000000908097224 */ /* 0x000fe400078e020e */
[----:B------:R-:W-:-:S03]  /*04c0*/  VIADD R3, R10, 0xffffffe ;  /* 0x0ffffffe0a037836 */ /* 0x000fc60000000000 */
[----:B------:R-:W-:-:S03]  /*04d0*/  ISETP.GT.U32.AND P3, PT, R11, R9, PT ;  /* 0x000000090b00720c */ /* 0x000fc60003f64070 */
[----:B------:R-:W3:Y:S04]  /*04e0*/  F2I.FTZ.U32.TRUNC.NTZ R3, R3 ;  /* 0x0000000300037305 */ /* 0x000ee8000021f000 */
[----:B------:R-:W-:-:S05]  /*04f0*/  @!P0 IMAD.IADD R2, R2, 0x1, -R11 ;  /* 0x0000000102028824 */ /* 0x000fca00078e0a0b */
[----:B------:R-:W-:Y:S01]  /*0500*/  ISETP.GT.U32.AND P0, PT, R11, R2, PT ;  /* 0x000000020b00720c */ /* 0x000fe20003f04070 */
[----:B------:R-:W-:Y:S02]  /*0510*/  @!P3 IMAD.IADD R9, R9, 0x1, -R11 ;  /* 0x000000010909b824 */ /* 0x000fe400078e0a0b */
[----:B------:R-:W-:-:S03]  /*0520*/  @!P3 VIADD R8, R8, 0x1 ;  /* 0x000000010808b836 */ /* 0x000fc60000000000 */
[----:B------:R-:W-:Y:S02]  /*0530*/  ISETP.GE.U32.AND P1, PT, R9, R11, PT ;  /* 0x0000000b0900720c */ /* 0x000fe40003f26070 */
[----:B--2---:R-:W-:-:S05]  /*0540*/  SHF.R.U32.HI R10, RZ, 0x3, R7 ;  /* 0x00000003ff0a7819 */ /* 0x004fca0000011607 */
[----:B------:R-:W-:Y:S01]  /*0550*/  @!P0 IMAD.IADD R2, R2, 0x1, -R11 ;  /* 0x0000000102028824 */ /* 0x000fe200078e0a0b */
[----:B------:R-:W-:Y:S01]  /*0560*/  ISETP.NE.AND P0, PT, R6, RZ, PT ;  /* 0x000000ff0600720c */ /* 0x000fe20003f05270 */
[----:B---3--:R-:W-:Y:S01]  /*0570*/  IMAD.MOV R11, RZ, RZ, -R3 ;  /* 0x000000ffff0b7224 */ /* 0x008fe200078e0a03 */
[----:B------:R-:W-:Y:S01]  /*0580*/  SGXT.U32 R10, R10, 0x5 ;  /* 0x000000050a0a781a */ /* 0x000fe20000000000 */
[----:B------:R-:W-:Y:S01]  /*0590*/  @!P2 IMAD.MOV R2, RZ, RZ, -R2 ;  /* 0x000000ffff02a224 */ /* 0x000fe200078e0a02 */
[--C-:B------:R-:W-:Y:S01]  /*05a0*/  SHF.R.U32.HI R99, RZ, 0x4, R7.reuse ;  /* 0x00000004ff637819 */ /* 0x100fe20000011607 */
[----:B------:R-:W-:Y:S01]  /*05b0*/  @P1 VIADD R8, R8, 0x1 ;  /* 0x0000000108081836 */ /* 0x000fe20000000000 */
[--C-:B------:R-:W-:Y:S01]  /*05c0*/  SHF.R.U32.HI R98, RZ, 0x5, R7.reuse ;  /* 0x00000005ff627819 */ /* 0x100fe20000011607 */
[----:B------:R-:W-:Y:S01]  /*05d0*/  IMAD R11, R11, R20, RZ ;  /* 0x000000140b0b7224 */ /* 0x000fe200078e02ff */
[----:B------:R-:W-:Y:S01]  /*05e0*/  SEL R9, R5, R2, !P0 ;  /* 0x0000000205097207 */ /* 0x000fe20004000000 */
[----:B------:R-:W-:Y:S01]  /*05f0*/  @!P4 IMAD.MOV R8, RZ, RZ, -R8 ;  /* 0x000000ffff08c224 */ /* 0x000fe200078e0a08 */
[----:B------:R-:W-:-:S02]  /*0600*/  SHF.R.U32.HI R2, RZ, 0x4, R7 ;  /* 0x00000004ff027819 */ /* 0x000fc40000011607 */
[----:B------:R-:W-:Y:S01]  /*0610*/  SGXT.U32 R99, R99, 0x1 ;  /* 0x000000016363781a */ /* 0x000fe20000000000 */
[----:B------:R-:W-:Y:S01]  /*0620*/  IMAD.IADD R4, R4, 0x1, R9 ;  /* 0x0000000104047824 */ /* 0x000fe200078e0209 */
[----:B------:R-:W-:Y:S01]  /*0630*/  SGXT.U32 R9, R2, 0x4 ;  /* 0x000000040209781a */ /* 0x000fe20000000000 */
[----:B------:R-:W-:Y:S01]  /*0640*/  IMAD.MOV.U32 R2, RZ, RZ, RZ ;  /* 0x000000ffff027224 */ /* 0x000fe200078e00ff */
[----:B------:R-:W-:Y:S01]  /*0650*/  SEL R5, R5, R8, !P0 ;  /* 0x0000000805057207 */ /* 0x000fe20004000000 */
[----:B------:R-:W-:Y:S01]  /*0660*/  IMAD.SHL.U32 R4, R4, 0x80, RZ ;  /* 0x0000008004047824 */ /* 0x000fe200078e00ff */
[----:B------:R-:W-:Y:S01]  /*0670*/  LOP3.LUT R111, R98, 0x7fffffc, RZ, 0xc0, !PT ;  /* 0x07fffffc626f7812 */ /* 0x000fe200078ec0ff */
[----:B------:R-:W-:-:S03]  /*0680*/  IMAD.HI.U32 R2, R3, R11, R2 ;  /* 0x0000000b03027227 */ /* 0x000fc600078e0002 */
[C---:B------:R-:W-:Y:S01]  /*0690*/  LOP3.LUT R6, R4.reuse, R10, RZ, 0xfc, !PT ;  /* 0x0000000a04067212 */ /* 0x040fe200078efcff */
[----:B------:R-:W-:Y:S01]  /*06a0*/  IMAD.SHL.U32 R5, R5, 0x80, RZ ;  /* 0x0000008005057824 */ /* 0x000fe200078e00ff */
[----:B------:R-:W-:Y:S02]  /*06b0*/  LOP3.LUT R3, R4, R9, RZ, 0xfc, !PT ;  /* 0x0000000904037212 */ /* 0x000fe400078efcff */
[----:B------:R-:W-:Y:S02]  /*06c0*/  IABS R11, R6 ;  /* 0x00000006000b7213 */ /* 0x000fe40000000000 */
[----:B------:R-:W-:Y:S02]  /*06d0*/  LOP3.LUT R8, R4, 0x20, R10, 0xfe, !PT ;  /* 0x0000002004087812 */ /* 0x000fe400078efe0a */
[----:B------:R-:W-:Y:S02]  /*06e0*/  LOP3.LUT R12, R4, 0x40, R10, 0xfe, !PT ;  /* 0x00000040040c7812 */ /* 0x000fe400078efe0a */
[----:B------:R-:W-:Y:S01]  /*06f0*/  LOP3.LUT R22, R4, 0x60, R10, 0xfe, !PT ;  /* 0x0000006004167812 */ /* 0x000fe200078efe0a */
[----:B------:R-:W-:Y:S01]  /*0700*/  IMAD.HI.U32 R4, R2, R11, RZ ;  /* 0x0000000b02047227 */ /* 0x000fe200078e00ff */
[----:B------:R-:W-:-:S02]  /*0710*/  IABS R13, R8 ;  /* 0x00000008000d7213 */ /* 0x000fc40000000000 */
[----:B------:R-:W-:Y:S01]  /*0720*/  IABS R15, R12 ;  /* 0x0000000c000f7213 */ /* 0x000fe20000000000 */
[----:B------:R-:W-:Y:S01]  /*0730*/  IMAD.MOV R9, RZ, RZ, -R4 ;  /* 0x000000ffff097224 */ /* 0x000fe200078e0a04 */
[----:B------:R-:W-:Y:S02]  /*0740*/  IABS R17, R22 ;  /* 0x0000001600117213 */ /* 0x000fe40000000000 */
[----:B------:R-:W-:Y:S01]  /*0750*/  ISETP.GE.AND P0, PT, R6, RZ, PT ;  /* 0x000000ff0600720c */ /* 0x000fe20003f06270 */
[----:B------:R-:W-:Y:S01]  /*0760*/  IMAD R11, R20, R9, R11 ;  /* 0x00000009140b7224 */ /* 0x000fe200078e020b */
[----:B------:R-:W-:Y:S01]  /*0770*/  ISETP.GE.AND P2, PT, R8, RZ, PT ;  /* 0x000000ff0800720c */ /* 0x000fe20003f46270 */
[----:B------:R-:W-:Y:S01]  /*0780*/  IMAD.HI.U32 R6, R2, R13, RZ ;  /* 0x0000000d02067227 */ /* 0x000fe200078e00ff */
[----:B------:R-:W-:Y:S02]  /*0790*/  ISETP.GE.AND P1, PT, R12, RZ, PT ;  /* 0x000000ff0c00720c */ /* 0x000fe40003f26270 */
[----:B------:R-:W-:Y:S01]  /*07a0*/  ISETP.GT.U32.AND P6, PT, R20, R11, PT ;  /* 0x0000000b1400720c */ /* 0x000fe20003fc4070 */
[----:B------:R-:W-:Y:S01]  /*07b0*/  IMAD.HI.U32 R8, R2, R15, RZ ;  /* 0x0000000f02087227 */ /* 0x000fe200078e00ff */
[----:B------:R-:W-:-:S02]  /*07c0*/  LOP3.LUT R25, R5, 0x40, R10, 0xfe, !PT ;  /* 0x0000004005197812 */ /* 0x000fc400078efe0a */
[----:B------:R-:W-:Y:S01]  /*07d0*/  LOP3.LUT R26, R5, 0x20, R10, 0xfe, !PT ;  /* 0x00000020051a7812 */ /* 0x000fe200078efe0a */
[----:B------:R-:W-:Y:S01]  /*07e0*/  IMAD.HI.U32 R4, R2, R17, RZ ;  /* 0x0000001102047227 */ /* 0x000fe200078e00ff */
[----:B------:R-:W-:Y:S02]  /*07f0*/  LOP3.LUT R27, R5, 0x60, R10, 0xfe, !PT ;  /* 0x00000060051b7812 */ /* 0x000fe400078efe0a */
[----:B------:R-:W-:Y:S01]  /*0800*/  LOP3.LUT R24, R5, R10, RZ, 0xfc, !PT ;  /* 0x0000000a05187212 */ /* 0x000fe200078efcff */
[----:B------:R-:W-:Y:S02]  /*0810*/  IMAD.MOV R6, RZ, RZ, -R6 ;  /* 0x000000ffff067224 */ /* 0x000fe400078e0a06 */
[----:B------:R-:W-:Y:S02]  /*0820*/  IMAD.MOV R8, RZ, RZ, -R8 ;  /* 0x000000ffff087224 */ /* 0x000fe400078e0a08 */
[----:B------:R-:W-:Y:S01]  /*0830*/  IMAD.MOV R12, RZ, RZ, -R4 ;  /* 0x000000ffff0c7224 */ /* 0x000fe200078e0a04 */
[----:B------:R-:W-:Y:S01]  /*0840*/  LOP3.LUT R4, R10, 0x20, RZ, 0xfc, !PT ;  /* 0x000000200a047812 */ /* 0x000fe200078efcff */
[----:B------:R-:W-:Y:S01]  /*0850*/  IMAD R13, R20, R6, R13 ;  /* 0x00000006140d7224 */ /* 0x000fe200078e020d */
[----:B------:R-:W-:Y:S01]  /*0860*/  LOP3.LUT R6, R10, 0x40, RZ, 0xfc, !PT ;  /* 0x000000400a067812 */ /* 0x000fe200078efcff */
[----:B------:R-:W-:Y:S01]  /*0870*/  IMAD R14, R20, R8, R15 ;  /* 0x00000008140e7224 */ /* 0x000fe200078e020f */
[----:B------:R-:W-:Y:S01]  /*0880*/  LOP3.LUT R8, R10, 0x60, RZ, 0xfc, !PT ;  /* 0x000000600a087812 */ /* 0x000fe200078efcff */
[C---:B------:R-:W-:Y:S01]  /*0890*/  IMAD R15, R20.reuse, R12, R17 ;  /* 0x0000000c140f7224 */ /* 0x040fe200078e0211 */
[C---:B------:R-:W-:Y:S01]  /*08a0*/  ISETP.GT.U32.AND P3, PT, R20.reuse, R13, PT ;  /* 0x0000000d1400720c */ /* 0x040fe20003f64070 */
[----:B------:R-:W-:Y:S01]  /*08b0*/  @!P6 IMAD.IADD R11, R11, 0x1, -R20 ;  /* 0x000000010b0be824 */ /* 0x000fe200078e0a14 */
[C---:B------:R-:W-:Y:S01]  /*08c0*/  ISETP.GT.U32.AND P4, PT, R20.reuse, R14, PT ;  /* 0x0000000e1400720c */ /* 0x040fe20003f84070 */
[----:B------:R-:W-:Y:S01]  /*08d0*/  IMAD.HI R16, R25, 0x2aaaaaab, RZ ;  /* 0x2aaaaaab19107827 */ /* 0x000fe200078e02ff */
[----:B------:R-:W-:-:S02]  /*08e0*/  ISETP.GT.U32.AND P5, PT, R20, R15, PT ;  /* 0x0000000f1400720c */ /* 0x000fc40003fa4070 */
[----:B------:R-:W-:Y:S01]  /*08f0*/  ISETP.GT.U32.AND P6, PT, R20, R11, PT ;  /* 0x0000000b1400720c */ /* 0x000fe20003fc4070 */
[----:B------:R-:W-:Y:S01]  /*0900*/  IMAD.HI R12, R26, 0x2aaaaaab, RZ ;  /* 0x2aaaaaab1a0c7827 */ /* 0x000fe200078e02ff */
[----:B------:R-:W-:-:S03]  /*0910*/  SHF.R.U32.HI R21, RZ, 0x1f, R16 ;  /* 0x0000001fff157819 */ /* 0x000fc60000011610 */
[----:B------:R-:W-:Y:S01]  /*0920*/  IMAD.HI R18, R27, 0x2aaaaaab, RZ ;  /* 0x2aaaaaab1b127827 */ /* 0x000fe200078e02ff */
[----:B------:R-:W-:Y:S02]  /*0930*/  SHF.R.U32.HI R19, RZ, 0x1f, R12 ;  /* 0x0000001fff137819 */ /* 0x000fe4000001160c */
[----:B------:R-:W-:Y:S01]  /*0940*/  LEA.HI R16, R16, R21, RZ, 0x17 ;  /* 0x0000001510107211 */ /* 0x000fe200078fb8ff */
[----:B------:R-:W-:Y:S01]  /*0950*/  @!P3 IMAD.IADD R13, R13, 0x1, -R20 ;  /* 0x000000010d0db824 */ /* 0x000fe200078e0a14 */
[----:B------:R-:W-:Y:S01]  /*0960*/  SHF.R.U32.HI R23, RZ, 0x1f, R18 ;  /* 0x0000001fff177819 */ /* 0x000fe20000011612 */
[--C-:B------:R-:W-:Y:S01]  /*0970*/  @!P4 IMAD.IADD R14, R14, 0x1, -R20.reuse ;  /* 0x000000010e0ec824 */ /* 0x100fe200078e0a14 */
[----:B------:R-:W-:Y:S01]  /*0980*/  LEA.HI R19, R12, R19, RZ, 0x17 ;  /* 0x000000130c137211 */ /* 0x000fe200078fb8ff */
[----:B------:R-:W-:Y:S01]  /*0990*/  IMAD.SHL.U32 R2, R7, 0x8, RZ ;  /* 0x0000000807027824 */ /* 0x000fe200078e00ff */
[----:B------:R-:W-:Y:S01]  /*09a0*/  LEA.HI R18, R18, R23, RZ, 0x17 ;  /* 0x0000001712127211 */ /* 0x000fe200078fb8ff */
[--C-:B------:R-:W-:Y:S01]  /*09b0*/  @!P5 IMAD.IADD R15, R15, 0x1, -R20.reuse ;  /* 0x000000010f0fd824 */ /* 0x100fe200078e0a14 */
[C---:B------:R-:W-:Y:S01]  /*09c0*/  ISETP.GT.U32.AND P5, PT, R20.reuse, R13, PT ;  /* 0x0000000d1400720c */ /* 0x040fe20003fa4070 */
[----:B------:R-:W-:Y:S01]  /*09d0*/  @!P6 IMAD.IADD R11, R11, 0x1, -R20 ;  /* 0x000000010b0be824 */ /* 0x000fe200078e0a14 */
[----:B------:R-:W-:Y:S01]  /*09e0*/  ISETP.GT.U32.AND P4, PT, R20, R14, PT ;  /* 0x0000000e1400720c */ /* 0x000fe20003f84070 */
[----:B------:R-:W-:Y:S01]  /*09f0*/  IMAD R23, R16, -0xc00, R25 ;  /* 0xfffff40010177824 */ /* 0x000fe200078e0219 */
[----:B------:R-:W-:Y:S01]  /*0a00*/  LOP3.LUT R9, R2, 0x38, R7, 0x48, !PT ;  /* 0x0000003802097812 */ /* 0x000fe200078e4807 */
[----:B------:R-:W-:Y:S01]  /*0a10*/  IMAD R21, R19, -0xc00, R26 ;  /* 0xfffff40013157824 */ /* 0x000fe200078e021a */
[----:B------:R-:W-:Y:S01]  /*0a20*/  ISETP.GT.U32.AND P3, PT, R20, R15, PT ;  /* 0x0000000f1400720c */ /* 0x000fe20003f64070 */
[----:B------:R-:W-:Y:S01]  /*0a30*/  IMAD R25, R18, -0xc00, R27 ;  /* 0xfffff40012197824 */ /* 0x000fe200078e021b */
[----:B------:R-:W-:Y:S01]  /*0a40*/  ISETP.GE.AND P6, PT, R22, RZ, PT ;  /* 0x000000ff1600720c */ /* 0x000fe20003fc6270 */
[--C-:B------:R-:W-:Y:S01]  /*0a50*/  IMAD R4, R4, 0x40, R9.reuse ;  /* 0x0000004004047824 */ /* 0x100fe200078e0209 */
[----:B------:R-:W2:Y:S01]  /*0a60*/  LDC.64 R18, c[0x0][0x210] ;  /* 0x00008400ff127b82 */ /* 0x000ea20000000a00 */
[--C-:B------:R-:W-:Y:S01]  /*0a70*/  IMAD R6, R6, 0x40, R9.reuse ;  /* 0x0000004006067824 */ /* 0x100fe200078e0209 */
[----:B------:R-:W-:Y:S01]  /*0a80*/  LOP3.LUT R12, RZ, R0, RZ, 0x33, !PT ;  /* 0x00000000ff0c7212 */ /* 0x000fe200078e33ff */
[----:B------:R-:W-:-:S02]  /*0a90*/  IMAD R8, R8, 0x40, R9 ;  /* 0x0000004008087824 */ /* 0x000fc400078e0209 */
[----:B------:R-:W-:Y:S02]  /*0aa0*/  IMAD R9, R10, 0x40, R9 ;  /* 0x000000400a097824 */ /* 0x000fe400078e0209 */
[----:B------:R-:W-:-:S04]  /*0ab0*/  IMAD.HI R10, R24, 0x2aaaaaab, RZ ;  /* 0x2aaaaaab180a7827 */ /* 0x000fc800078e02ff */
[----:B------:R-:W-:Y:S01]  /*0ac0*/  @!P5 IMAD.IADD R13, R13, 0x1, -R20 ;  /* 0x000000010d0dd824 */ /* 0x000fe200078e0a14 */
[----:B------:R-:W-:Y:S01]  /*0ad0*/  SHF.R.U32.HI R17, RZ, 0x1f, R10 ;  /* 0x0000001fff117819 */ /* 0x000fe2000001160a */
[--C-:B------:R-:W-:Y:S02]  /*0ae0*/  @!P4 IMAD.IADD R14, R14, 0x1, -R20.reuse ;  /* 0x000000010e0ec824 */ /* 0x100fe400078e0a14 */
[----:B------:R-:W-:Y:S01]  /*0af0*/  @!P3 IMAD.IADD R15, R15, 0x1, -R20 ;  /* 0x000000010f0fb824 */ /* 0x000fe200078e0a14 */
[----:B------:R-:W-:Y:S01]  /*0b00*/  LEA.HI R17, R10, R17, RZ, 0x17 ;  /* 0x000000110a117211 */ /* 0x000fe200078fb8ff */
[----:B------:R-:W-:Y:S01]  /*0b10*/  @!P0 IMAD.MOV R11, RZ, RZ, -R11 ;  /* 0x000000ffff0b8224 */ /* 0x000fe200078e0a0b */
[----:B------:R-:W-:Y:S01]  /*0b20*/  ISETP.NE.AND P3, PT, R0, RZ, PT ;  /* 0x000000ff0000720c */ /* 0x000fe20003f65270 */
[----:B------:R-:W-:Y:S01]  /*0b30*/  @!P2 IMAD.MOV R13, RZ, RZ, -R13 ;  /* 0x000000ffff0da224 */ /* 0x000fe200078e0a0d */
[----:B------:R-:W-:Y:S01]  /*0b40*/  LOP3.LUT R10, R2, 0x38, RZ, 0xc0, !PT ;  /* 0x00000038020a7812 */ /* 0x000fe200078ec0ff */
[----:B------:R-:W-:Y:S01]  /*0b50*/  @!P1 IMAD.MOV R14, RZ, RZ, -R14 ;  /* 0x000000ffff0e9224 */ /* 0x000fe200078e0a0e */
[C---:B------:R-:W-:Y:S01]  /*0b60*/  SEL R11, R12.reuse, R11, !P3 ;  /* 0x0000000b0c0b7207 */ /* 0x040fe20005800000 */
[----:B------:R-:W-:Y:S01]  /*0b70*/  @!P6 IMAD.MOV R15, RZ, RZ, -R15 ;  /* 0x000000ffff0fe224 */ /* 0x000fe200078e0a0f */
[C---:B------:R-:W-:Y:S01]  /*0b80*/  SEL R35, R12.reuse, R13, !P3 ;  /* 0x0000000d0c237207 */ /* 0x040fe20005800000 */
[----:B------:R-:W-:Y:S01]  /*0b90*/  IMAD R17, R17, -0xc00, R24 ;  /* 0xfffff40011117824 */ /* 0x000fe200078e0218 */
[C---:B------:R-:W-:Y:S01]  /*0ba0*/  SEL R37, R12.reuse, R14, !P3 ;  /* 0x0000000e0c257207 */ /* 0x040fe20005800000 */
[--C-:B------:R-:W-:Y:S01]  /*0bb0*/  IMAD R13, R11, 0x3000, R10.reuse ;  /* 0x000030000b0d7824 */ /* 0x100fe200078e020a */
[----:B------:R-:W-:Y:S01]  /*0bc0*/  SEL R15, R12, R15, !P3 ;  /* 0x0000000f0c0f7207 */ /* 0x000fe20005800000 */
[----:B------:R-:W-:-:S02]  /*0bd0*/  IMAD R27, R17, 0x3000, R10 ;  /* 0x00003000111b7824 */ /* 0x000fc400078e020a */
[--C-:B------:R-:W-:Y:S02]  /*0be0*/  IMAD R29, R21, 0x3000, R10.reuse ;  /* 0x00003000151d7824 */ /* 0x100fe400078e020a */
[--C-:B------:R-:W-:Y:S01]  /*0bf0*/  IMAD R11, R35, 0x3000, R10.reuse ;  /* 0x00003000230b7824 */ /* 0x100fe200078e020a */
[----:B------:R-:W-:Y:S01]  /*0c00*/  LEA R35, R8, UR14, 0x1 ;  /* 0x0000000e08237c11 */ /* 0x000fe2000f8e08ff */
[--C-:B------:R-:W-:Y:S01]  /*0c10*/  IMAD R17, R37, 0x3000, R10.reuse ;  /* 0x0000300025117824 */ /* 0x100fe200078e020a */
[----:B------:R-:W-:Y:S01]  /*0c20*/  CS2R R36, SRZ ;  /* 0x0000000000247805 */ /* 0x000fe2000001ff00 */
[--C-:B------:R-:W-:Y:S02]  /*0c30*/  IMAD R21, R15, 0x3000, R10.reuse ;  /* 0x000030000f157824 */ /* 0x100fe400078e020a */
[--C-:B------:R-:W-:Y:S02]  /*0c40*/  IMAD R31, R23, 0x3000, R10.reuse ;  /* 0x00003000171f7824 */ /* 0x100fe400078e020a */
[----:B------:R-:W-:-:S02]  /*0c50*/  IMAD R25, R25, 0x3000, R10 ;  /* 0x0000300019197824 */ /* 0x000fc400078e020a */
[----:B--2---:R-:W-:-:S04]  /*0c60*/  IMAD.WIDE R12, R13, 0x2, R18 ;  /* 0x000000020d0c7825 */ /* 0x004fc800078e0212 */
[----:B------:R-:W-:Y:S01]  /*0c70*/  IMAD.WIDE R14, R11, 0x2, R18 ;  /* 0x000000020b0e7825 */ /* 0x000fe200078e0212 */
[----:B------:R-:W-:-:S03]  /*0c80*/  IADD3 R102, P0, R12, 0x200, RZ ;  /* 0x000002000c667810 */ /* 0x000fc60007f1e0ff */
[----:B------:R-:W-:Y:S01]  /*0c90*/  IMAD.WIDE R16, R17, 0x2, R18 ;  /* 0x0000000211107825 */ /* 0x000fe200078e0212 */
[----:B------:R-:W-:-:S03]  /*0ca0*/  IADD3 R10, P1, R14, 0x200, RZ ;  /* 0x000002000e0a7810 */ /* 0x000fc60007f3e0ff */
[----:B------:R-:W-:-:S04]  /*0cb0*/  IMAD.WIDE R18, R21, 0x2, R18 ;  /* 0x0000000215127825 */ /* 0x000fc800078e0212 */
[----:B-1---5:R-:W-:Y:S01]  /*0cc0*/  IMAD.WIDE R20, R27, 0x2, R32 ;  /* 0x000000021b147825 */ /* 0x022fe200078e0220 */
[----:B------:R-:W-:-:S03]  /*0cd0*/  LEA R27, R4, UR14, 0x1 ;  /* 0x0000000e041b7c11 */ /* 0x000fc6000f8e08ff */
[----:B------:R-:W-:Y:S01]  /*0ce0*/  IMAD.WIDE R22, R29, 0x2, R32 ;  /* 0x000000021d167825 */ /* 0x000fe200078e0220 */
[----:B------:R-:W-:-:S03]  /*0cf0*/  LEA R29, R6, UR14, 0x1 ;  /* 0x0000000e061d7c11 */ /* 0x000fc6000f8e08ff */
[----:B------:R-:W-:Y:S01]  /*0d00*/  IMAD.WIDE R30, R31, 0x2, R32 ;  /* 0x000000021f1e7825 */ /* 0x000fe200078e0220 */
[----:B------:R-:W-:-:S03]  /*0d10*/  IADD3 R96, P2, R22, 0x200, RZ ;  /* 0x0000020016607810 */ /* 0x000fc60007f5e0ff */
[----:B------:R-:W-:Y:S01]  /*0d20*/  IMAD.WIDE R32, R25, 0x2, R32 ;  /* 0x0000000219207825 */ /* 0x000fe200078e0220 */
[----:B------:R-:W-:-:S03]  /*0d30*/  LEA R25, R9, UR14, 0x1 ;  /* 0x0000000e09197c11 */ /* 0x000fc6000f8e08ff */
[----:B------:R-:W-:Y:S01]  /*0d40*/  IMAD.X R11, RZ, RZ, R13, P0 ;  /* 0x000000ffff0b7224 */ /* 0x000fe200000e060d */
[----:B------:R-:W-:Y:S01]  /*0d50*/  IADD3 R88, P0, R16, 0x200, RZ ;  /* 0x0000020010587810 */ /* 0x000fe20007f1e0ff */
[----:B------:R-:W-:Y:S01]  /*0d60*/  @!PT LDS RZ, [RZ] ;  /* 0x00000000fffff984 */ /* 0x000fe20000000800 */
[----:B------:R-:W-:Y:S01]  /*0d70*/  @!PT LDS RZ, [RZ] ;  /* 0x00000000fffff984 */ /* 0x000fe20000000800 */
[----:B------:R-:W-:Y:S01]  /*0d80*/  @!PT LDS RZ, [RZ] ;  /* 0x00000000fffff984 */ /* 0x000fe20000000800 */
[----:B------:R-:W-:Y:S01]  /*0d90*/  LDGSTS.E.BYPASS.128 [R25], desc[UR18][R12.64] ;  /* 0x000000000c197fae */ /* 0x000fe2000b901c52 */
[----:B------:R-:W-:Y:S01]  /*0da0*/  IMAD.X R89, RZ, RZ, R15, P1 ;  /* 0x000000ffff597224 */ /* 0x000fe200008e060f */
[----:B------:R-:W-:Y:S01]  /*0db0*/  IADD3 R91, P1, R18, 0x200, RZ ;  /* 0x00000200125b7810 */ /* 0x000fe20007f3e0ff */
[----:B------:R-:W-:Y:S01]  /*0dc0*/  IMAD.X R110, RZ, RZ, R23, P2 ;  /* 0x000000ffff6e7224 */ /* 0x000fe200010e0617 */
[----:B------:R-:W-:Y:S01]  /*0dd0*/  LDGSTS.E.BYPASS.128 [R27], desc[UR18][R14.64] ;  /* 0x000000000e1b7fae */ /* 0x000fe2000b901c52 */
[----:B------:R-:W-:Y:S01]  /*0de0*/  IMAD.X R90, RZ, RZ, R17, P0 ;  /* 0x000000ffff5a7224 */ /* 0x000fe200000e0611 */
[----:B------:R-:W-:Y:S01]  /*0df0*/  IADD3 R95, P0, R20, 0x200, RZ ;  /* 0x00000200145f7810 */ /* 0x000fe20007f1e0ff */
[----:B------:R-:W-:Y:S01]  /*0e00*/  IMAD.X R94, RZ, RZ, R19, P1 ;  /* 0x000000ffff5e7224 */ /* 0x000fe200008e0613 */
[----:B------:R-:W-:Y:S01]  /*0e10*/  LDGSTS.E.BYPASS.128 [R29], desc[UR18][R16.64] ;  /* 0x00000000101d7fae */ /* 0x000fe2000b901c52 */
[----:B------:R-:W-:-:S02]  /*0e20*/  IADD3 R108, P1, R30, 0x200, RZ ;  /* 0x000002001e6c7810 */ /* 0x000fc40007f3e0ff */
[----:B------:R-:W-:Y:S01]  /*0e30*/  IMAD.X R97, RZ, RZ, R21, P0 ;  /* 0x000000ffff617224 */ /* 0x000fe200000e0615 */
[----:B------:R-:W-:Y:S01]  /*0e40*/  LDGSTS.E.BYPASS.128 [R35], desc[UR18][R18.64] ;  /* 0x0000000012237fae */ /* 0x000fe2000b901c52 */
[----:B------:R-:W-:Y:S01]  /*0e50*/  IADD3 R104, P0, R32, 0x200, RZ ;  /* 0x0000020020687810 */ /* 0x000fe20007f1e0ff */
[----:B------:R-:W-:Y:S02]  /*0e60*/  IMAD.X R109, RZ, RZ, R31, P1 ;  /* 0x000000ffff6d7224 */ /* 0x000fe400008e061f */
[----:B------:R-:W0:Y:S02]  /*0e70*/  LDGDEPBAR ;  /* 0x00000000000079af */ /* 0x000e240000000000 */
[----:B------:R-:W-:Y:S02]  /*0e80*/  IMAD.X R106, RZ, RZ, R33, P0 ;  /* 0x000000ffff6a7224 */ /* 0x000fe400000e0621 */
[----:B------:R-:W-:Y:S04]  /*0e90*/  LDGSTS.E.BYPASS.128 [R25+0x14000], desc[UR18][R20.64] ;  /* 0x1400000014197fae */ /* 0x000fe8000b901c52 */
[----:B------:R-:W-:Y:S04]  /*0ea0*/  LDGSTS.E.BYPASS.128 [R27+0x14000], desc[UR18][R22.64] ;  /* 0x14000000161b7fae */ /* 0x000fe8000b901c52 */
[----:B------:R-:W-:Y:S04]  /*0eb0*/  LDGSTS.E.BYPASS.128 [R29+0x14000], desc[UR18][R30.64] ;  /* 0x140000001e1d7fae */ /* 0x000fe8000b901c52 */
[----:B------:R-:W-:Y:S04]  /*0ec0*/  LDGSTS.E.BYPASS.128 [R35+0x14000], desc[UR18][R32.64] ;  /* 0x1400000020237fae */ /* 0x000fe8000b901c52 */
[----:B------:R-:W0:Y:S01]  /*0ed0*/  LDGDEPBAR ;  /* 0x00000000000079af */ /* 0x000e220000000000 */
[----:B------:R-:W-:Y:S06]  /*0ee0*/  BAR.SYNC.DEFER_BLOCKING 0x0 ;  /* 0x0000000000007b1d */ /* 0x000fec0000010000 */
[----:B------:R-:W-:Y:S01]  /*0ef0*/  @!PT LDS RZ, [RZ] ;  /* 0x00000000fffff984 */ /* 0x000fe20000000800 */
[----:B------:R-:W-:Y:S01]  /*0f00*/  @!PT LDS RZ, [RZ] ;  /* 0x00000000fffff984 */ /* 0x000fe20000000800 */
[----:B------:R-:W-:Y:S01]  /*0f10*/  @!PT LDS RZ, [RZ] ;  /* 0x00000000fffff984 */ /* 0x000fe20000000800 */
[----:B------:R-:W-:Y:S04]  /*0f20*/  LDGSTS.E.BYPASS.128 [R25+0x4000], desc[UR18][R12.64+0x80] ;  /* 0x040000800c197fae */ /* 0x000fe8000b901c52 */
[----:B------:R-:W-:Y:S04]  /*0f30*/  LDGSTS.E.BYPASS.128 [R27+0x4000], desc[UR18][R14.64+0x80] ;  /* 0x040000800e1b7fae */ /* 0x000fe8000b901c52 */
[----:B------:R-:W-:Y:S04]  /*0f40*/  LDGSTS.E.BYPASS.128 [R29+0x4000], desc[UR18][R16.64+0x80] ;  /* 0x04000080101d7fae */ /* 0x000fe8000b901c52 */
[----:B------:R-:W-:Y:S04]  /*0f50*/  LDGSTS.E.BYPASS.128 [R35+0x4000], desc[UR18][R18.64+0x80] ;  /* 0x0400008012237fae */ /* 0x000fe8000b901c52 */
[----:B------:R-:W0:Y:S04]  /*0f60*/  LDGDEPBAR ;  /* 0x00000000000079af */ /* 0x000e280000000000 */
        /* <DEDUP_REMOVED lines=23> */
[----:B------:R1:W-:Y:S04]  /*10e0*/  LDGSTS.E.BYPASS.128 [R25+0xc000], desc[UR18][R12.64+0x180] ;  /* 0x0c0001800c197fae */ /* 0x0003e8000b901c52 */
[----:B------:R-:W-:Y:S04]  /*10f0*/  LDGSTS.E.BYPASS.128 [R27+0xc000], desc[UR18][R14.64+0x180] ;  /* 0x0c0001800e1b7fae */ /* 0x000fe8000b901c52 */
[----:B------:R-:W-:Y:S04]  /*1100*/  LDGSTS.E.BYPASS.128 [R29+0xc000], desc[UR18][R16.64+0x180] ;  /* 0x0c000180101d7fae */ /* 0x000fe8000b901c52 */
[----:B------:R-:W-:Y:S01]  /*1110*/  LDGSTS.E.BYPASS.128 [R35+0xc000], desc[UR18][R18.64+0x180] ;  /* 0x0c00018012237fae */ /* 0x000fe2000b901c52 */
[----:B-1----:R-:W-:-:S03]  /*1120*/  IMAD.MOV.U32 R12, RZ, RZ, -0x40 ;  /* 0xffffffc0ff0c7424 */ /* 0x002fc600078e00ff */
[----:B------:R-:W0:Y:S04]  /*1130*/  LDGDEPBAR ;  /* 0x00000000000079af */ /* 0x000e280000000000 */
[----:B------:R1:W-:Y:S04]  /*1140*/  LDGSTS.E.BYPASS.128 [R25+0x20000], desc[UR18][R20.64+0x180] ;  /* 0x2000018014197fae */ /* 0x0003e8000b901c52 */
[----:B------:R2:W-:Y:S04]  /*1150*/  LDGSTS.E.BYPASS.128 [R27+0x20000], desc[UR18][R22.64+0x180] ;  /* 0x20000180161b7fae */ /* 0x0005e8000b901c52 */
[----:B------:R3:W-:Y:S04]  /*1160*/  LDGSTS.E.BYPASS.128 [R29+0x20000], desc[UR18][R30.64+0x180] ;  /* 0x200001801e1d7fae */ /* 0x0007e8000b901c52 */
[----:B------:R4:W-:Y:S01]  /*1170*/  LDGSTS.E.BYPASS.128 [R35+0x20000], desc[UR18][R32.64+0x180] ;  /* 0x2000018020237fae */ /* 0x0009e2000b901c52 */
[----:B-1----:R-:W-:-:S03]  /*1180*/  CS2R R24, SRZ ;  /* 0x0000000000187805 */ /* 0x002fc6000001ff00 */
[----:B------:R-:W0:Y:S01]  /*1190*/  LDGDEPBAR ;  /* 0x00000000000079af */ /* 0x000e220000000000 */
[----:B--2---:R-:W-:Y:S02]  /*11a0*/  CS2R R26, SRZ ;  /* 0x00000000001a7805 */ /* 0x004fe4000001ff00 */
[----:B---3--:R-:W-:Y:S02]  /*11b0*/  CS2R R28, SRZ ;  /* 0x00000000001c7805 */ /* 0x008fe4000001ff00 */
[----:B------:R-:W-:Y:S02]  /*11c0*/  CS2R R30, SRZ ;  /* 0x00000000001e7805 */ /* 0x000fe4000001ff00 */
[----:B----4-:R-:W-:Y:S02]  /*11d0*/  CS2R R32, SRZ ;  /* 0x0000000000207805 */ /* 0x010fe4000001ff00 */
[----:B------:R-:W-:-:S07]  /*11e0*/  CS2R R34, SRZ ;  /* 0x0000000000227805 */ /* 0x000fce000001ff00 */
.L_x_0:
[----:B------:R-:W1:Y:S01]  /*11f0*/  SHFL.IDX PT, R13, R111, RZ, 0x1f ;  /* 0x00001fff6f0d7589 */ /* 0x000e6200000e0000 */
[----:B------:R-:W-:Y:S01]  /*1200*/  UIADD3 UR16, UR16, 0x1, URZ ;  /* 0x0000000110107890 */ /* 0x000fe2000fffe03f */
[----:B------:R-:W-:-:S04]  /*1210*/  DEPBAR.LE SB0, 0x6 ;  /* 0x000081800000791a */ /* 0x000fc80000000000 */
[----:B------:R-:W-:Y:S01]  /*1220*/  UISETP.GE.AND UP0, UPT, UR16, 0x5, UPT ;  /* 0x000000051000788c */ /* 0x000fe2000bf06270 */
[----:B------:R-:W-:Y:S01]  /*1230*/  BAR.SYNC.DEFER_BLOCKING 0x0 ;  /* 0x0000000000007b1d */ /* 0x000fe20000010000 */
[----:B------:R-:W-:Y:S01]  /*1240*/  UIADD3 UR15, UR15, 0x1, URZ ;  /* 0x000000010f0f7890 */ /* 0x000fe2000fffe03f */
[----:B------:R-:W-:Y:S01]  /*1250*/  VIADD R100, R12, 0x40 ;  /* 0x000000400c647836 */ /* 0x000fe20000000000 */
[----:B------:R-:W-:Y:S01]  /*1260*/  USEL UR16, UR16, URZ, !UP0 ;  /* 0x0000003f10107287 */ /* 0x000fe2000c000000 */
[----:B------:R-:W-:Y:S02]  /*1270*/  IADD3 R22, P1, R102, UR4, RZ ;  /* 0x0000000466167c10 */ /* 0x000fe4000ff3e0ff */
[----:B------:R-:W-:Y:S01]  /*1280*/  UMOV UR11, 0x40000040 ;  /* 0x40000040000b7882 */ /* 0x000fe20000000000 */
[----:B------:R-:W-:Y:S02]  /*1290*/  ISETP.GE.U32.AND P0, PT, R100, 0x2f00, PT ;  /* 0x00002f006400780c */ /* 0x000fe40003f06070 */
[----:B------:R-:W-:-:S02]  /*12a0*/  IADD3.X R23, R11, UR5, RZ, P1, !PT ;  /* 0x000000050b177c10 */ /* 0x000fc40008ffe4ff */
[----:B------:R-:W-:Y:S02]  /*12b0*/  IADD3 R16, P1, R88, UR4, RZ ;  /* 0x0000000458107c10 */ /* 0x000fe4000ff3e0ff */
[----:B------:R-:W-:Y:S02]  /*12c0*/  IADD3 R92, P2, R10, UR4, RZ ;  /* 0x000000040a5c7c10 */ /* 0x000fe4000ff5e0ff */
[----:B------:R-:W-:Y:S02]  /*12d0*/  IADD3.X R17, R90, UR5, RZ, P1, !PT ;  /* 0x000000055a117c10 */ /* 0x000fe40008ffe4ff */
[----:B-1----:R-:W-:Y:S02]  /*12e0*/  R2UR UR6, R13 ;  /* 0x000000000d0672ca */ /* 0x002fe400000e0000 */
[----:B------:R-:W-:Y:S02]  /*12f0*/  IADD3 R12, P1, R91, UR4, RZ ;  /* 0x000000045b0c7c10 */ /* 0x000fe4000ff3e0ff */
[----:B------:R-:W-:-:S02]  /*1300*/  IADD3.X R93, R89, UR5, RZ, P2, !PT ;  /* 0x00000005595d7c10 */ /* 0x000fc400097fe4ff */
[----:B------:R-:W-:Y:S01]  /*1310*/  IADD3 R14, P2, R95, UR4, RZ ;  /* 0x000000045f0e7c10 */ /* 0x000fe2000ff5e0ff */
[----:B------:R-:W-:Y:S01]  /*1320*/  WARPGROUP.ARRIVE ;  /* 0x00000000000079c5 */ /* 0x000fe20000000000 */
[----:B------:R-:W-:Y:S02]  /*1330*/  IADD3 R18, P3, R96, UR4, RZ ;  /* 0x0000000460127c10 */ /* 0x000fe4000ff7e0ff */
[----:B------:R-:W-:Y:S02]  /*1340*/  IADD3.X R13, R94, UR5, RZ, P1, !PT ;  /* 0x000000055e0d7c10 */ /* 0x000fe40008ffe4ff */
[----:B------:R-:W-:Y:S01]  /*1350*/  IADD3 R20, P1, R108, UR4, RZ ;  /* 0x000000046c147c10 */ /* 0x000fe2000ff3e0ff */
[----:B------:R-:W-:Y:S01]  /*1360*/  USHF.L.U32 UR7, UR6, 0x7, URZ ;  /* 0x0000000706077899 */ /* 0x000fe2000800063f */
[----:B------:R-:W-:Y:S01]  /*1370*/  IADD3.X R15, R97, UR5, RZ, P2, !PT ;  /* 0x00000005610f7c10 */ /* 0x000fe200097fe4ff */
[----:B------:R-:W-:Y:S01]  /*1380*/  ULEA UR6, UR16, UR14, 0xe ;  /* 0x0000000e10067291 */ /* 0x000fe2000f8e703f */
[----:B------:R-:W-:Y:S01]  /*1390*/  IADD3.X R19, R110, UR5, RZ, P3, !PT ;  /* 0x000000056e137c10 */ /* 0x000fe20009ffe4ff */
[----:B------:R-:W-:Y:S01]  /*13a0*/  ULOP3.LUT UR7, UR7, 0x380, URZ, 0xc0, !UPT ;  /* 0x0000038007077892 */ /* 0x000fe2000f8ec03f */
[----:B------:R-:W-:Y:S01]  /*13b0*/  IADD3.X R21, R109, UR5, RZ, P1, !PT ;  /* 0x000000056d157c10 */ /* 0x000fe20008ffe4ff */
[----:B------:R-:W-:-:S02]  /*13c0*/  USHF.R.U32.HI UR8, URZ, 0x4, UR6 ;  /* 0x000000043f087899 */ /* 0x000fc40008011606 */
[----:B------:R-:W-:Y:S02]  /*13d0*/  UIADD3 UR6, UR6, 0x14000, URZ ;  /* 0x0001400006067890 */ /* 0x000fe4000fffe03f */
[----:B------:R-:W-:Y:S02]  /*13e0*/  ULOP3.LUT UR8, UR8, 0x3fff, URZ, 0xc0, !UPT ;  /* 0x00003fff08087892 */ /* 0x000fe4000f8ec03f */
[----:B------:R-:W-:Y:S02]  /*13f0*/  USHF.R.U32.HI UR6, URZ, 0x4, UR6 ;  /* 0x000000043f067899 */ /* 0x000fe40008011606 */
[----:B------:R-:W-:Y:S02]  /*1400*/  UIADD3 UR12, UP0, UR7, UR8, URZ ;  /* 0x00000008070c7290 */ /* 0x000fe4000ff1e03f */
[----:B------:R-:W-:Y:S02]  /*1410*/  ULOP3.LUT UR6, UR6, 0x3fff, URZ, 0xc0, !UPT ;  /* 0x00003fff06067892 */ /* 0x000fe4000f8ec03f */
[----:B------:R-:W-:-:S02]  /*1420*/  UIADD3.X UR13, URZ, URZ, URZ, UP0, !UPT ;  /* 0x0000003f3f0d7290 */ /* 0x000fc400087fe43f */
[----:B------:R-:W-:Y:S02]  /*1430*/  ULOP3.LUT UR10, UR6, 0x4000000, URZ, 0xfc, !UPT ;  /* 0x04000000060a7892 */ /* 0x000fe4000f8efc3f */
[----:B------:R-:W-:Y:S02]  /*1440*/  ULOP3.LUT UR8, UR12, 0x4000000, URZ, 0xfc, !UPT ;  /* 0x040000000c087892 */ /* 0x000fe4000f8efc3f */
[----:B------:R-:W-:Y:S01]  /*1450*/  ULOP3.LUT UR9, UR13, 0x40000040, URZ, 0xfc, !UPT ;  /* 0x400000400d097892 */ /* 0x000fe2000f8efc3f */
[----:B------:R-:W-:Y:S01]  /*1460*/  UMOV UR7, URZ ;  /* 0x0000003f00077c82 */ /* 0x000fe20008000000 */
[----:B------:R-:W-:-:S04]  /*1470*/  UISETP.GE.AND UP0, UPT, UR15, 0x5, UPT ;  /* 0x000000050f00788c */ /* 0x000fc8000bf06270 */
[----:B------:R-:W-:-:S03]  /*1480*/  USEL UR15, UR15, URZ, !UP0 ;  /* 0x0000003f0f0f7287 */ /* 0x000fc6000c000000 */
[----:B------:R-:W-:Y:S01]  /*1490*/  HGMMA.64x128x16.F32.BF16 R24, gdesc[UR8], R24 ;  /* 0x01e00000081879f0 */ /* 0x000fe20008701818 */
[----:B------:R-:W-:Y:S01]  /*14a0*/  UMOV UR8, 0x4000002 ;  /* 0x0400000200087882 */ /* 0x000fe20000000000 */
[----:B------:R-:W-:Y:S02]  /*14b0*/  UMOV UR9, 0x40000040 ;  /* 0x4000004000097882 */ /* 0x000fe40000000000 */
[----:B------:R-:W-:Y:S02]  /*14c0*/  UIADD3.64 UR10, UR6, UR8, URZ ;  /* 0x00000008060a7297 */ /* 0x000fe4000fffe03f */
[----:B------:R-:W-:-:S09]  /*14d0*/  UIADD3.64 UR8, UR12, UR8, URZ ;  /* 0x000000080c087297 */ /* 0x000fd2000fffe03f */
        /* <DEDUP_REMOVED lines=9> */
[----:B------:R-:W-:Y:S02]  /*1570*/  UIADD3.64 UR8, UR12, UR8, URZ ;  /* 0x000000080c087297 */ /* 0x000fe4000fffe03f */
[----:B------:R-:W-:-:S06]  /*1580*/  ULEA UR6, UR15, UR14, 0xe ;  /* 0x0000000e0f067291 */ /* 0x000fcc000f8e703f */
[----:B------:R-:W-:Y:S02]  /*1590*/  LEA R101, R9, UR6, 0x1 ;  /* 0x0000000609657c11 */ /* 0x000fe4000f8e08ff */
[----:B------:R-:W-:Y:S02]  /*15a0*/  LEA R103, R4, UR6, 0x1 ;  /* 0x0000000604677c11 */ /* 0x000fe4000f8e08ff */
[----:B------:R-:W-:Y:S02]  /*15b0*/  LEA R105, R6, UR6, 0x1 ;  /* 0x0000000606697c11 */ /* 0x000fe4000f8e08ff */
[----:B------:R-:W-:Y:S01]  /*15c0*/  LEA R107, R8, UR6, 0x1 ;  /* 0x00000006086b7c11 */ /* 0x000fe2000f8e08ff */
[----:B------:R-:W-:Y:S03]  /*15d0*/  HGMMA.64x128x16.F32.BF16 R24, gdesc[UR8], R24, gsb0 ;  /* 0x01e00000081879f0 */ /* 0x000fe60008001818 */
[----:B------:R-:W-:-:S02]  /*15e0*/  WARPGROUP.DEPBAR.LE gsb0, 0x1 ;  /* 0x00008000000079c5 */ /* 0x000fc40000010100 */
[----:B------:R-:W-:Y:S06]  /*15f0*/  BAR.SYNC.DEFER_BLOCKING 0x0 ;  /* 0x0000000000007b1d */ /* 0x000fec0000010000 */
[----:B------:R-:W-:Y:S01]  /*1600*/  @!PT LDS RZ, [RZ] ;  /* 0x00000000fffff984 */ /* 0x000fe20000000800 */
[----:B------:R-:W-:Y:S01]  /*1610*/  @!PT LDS RZ, [RZ] ;  /* 0x00000000fffff984 */ /* 0x000fe20000000800 */
[----:B------:R-:W-:Y:S01]  /*1620*/  @!PT LDS RZ, [RZ] ;  /* 0x00000000fffff984 */ /* 0x000fe20000000800 */
[----:B------:R1:W-:Y:S04]  /*1630*/  LDGSTS.E.BYPASS.128 [R101], desc[UR18][R22.64], !P0 ;  /* 0x0000000016657fae */ /* 0x0003e8000c101c52 */
[----:B------:R-:W-:Y:S04]  /*1640*/  LDGSTS.E.BYPASS.128 [R103], desc[UR18][R92.64], !P0 ;  /* 0x000000005c677fae */ /* 0x000fe8000c101c52 */
[----:B------:R-:W-:Y:S01]  /*1650*/  LDGSTS.E.BYPASS.128 [R105], desc[UR18][R16.64], !P0 ;  /* 0x0000000010697fae */ /* 0x000fe2000c101c52 */
[----:B-1----:R-:W-:-:S03]  /*1660*/  IADD3 R22, P4, R104, UR4, RZ ;  /* 0x0000000468167c10 */ /* 0x002fc6000ff9e0ff */
[----:B------:R1:W-:Y:S01]  /*1670*/  LDGSTS.E.BYPASS.128 [R107], desc[UR18][R12.64], !P0 ;  /* 0x000000000c6b7fae */ /* 0x0003e2000c101c52 */
[----:B------:R-:W-:Y:S01]  /*1680*/  UIADD3 UR4, UP0, UR4, 0x80, URZ ;  /* 0x0000008004047890 */ /* 0x000fe2000ff1e03f */
[----:B------:R-:W-:Y:S02]  /*1690*/  IADD3.X R23, R106, UR5, RZ, P4, !PT ;  /* 0x000000056a177c10 */ /* 0x000fe4000a7fe4ff */
[----:B------:R-:W0:Y:S01]  /*16a0*/  LDGDEPBAR ;  /* 0x00000000000079af */ /* 0x000e220000000000 */
[----:B------:R-:W-:-:S03]  /*16b0*/  UIADD3.X UR5, URZ, UR5, URZ, UP0, !UPT ;  /* 0x000000053f057290 */ /* 0x000fc600087fe43f */
[----:B------:R2:W-:Y:S04]  /*16c0*/  LDGSTS.E.BYPASS.128 [R101+0x14000], desc[UR18][R14.64], !P0 ;  /* 0x140000000e657fae */ /* 0x0005e8000c101c52 */
[----:B------:R2:W-:Y:S01]  /*16d0*/  LDGSTS.E.BYPASS.128 [R103+0x14000], desc[UR18][R18.64], !P0 ;  /* 0x1400000012677fae */ /* 0x0005e2000c101c52 */
[----:B-1----:R-:W-:-:S03]  /*16e0*/  IMAD.MOV.U32 R12, RZ, RZ, R100 ;  /* 0x000000ffff0c7224 */ /* 0x002fc600078e0064 */
[----:B------:R2:W-:Y:S04]  /*16f0*/  LDGSTS.E.BYPASS.128 [R105+0x14000], desc[UR18][R20.64], !P0 ;  /* 0x1400000014697fae */ /* 0x0005e8000c101c52 */
[----:B------:R2:W-:Y:S01]  /*1700*/  LDGSTS.E.BYPASS.128 [R107+0x14000], desc[UR18][R22.64], !P0 ;  /* 0x14000000166b7fae */ /* 0x0005e2000c101c52 */
[----:B------:R-:W-:-:S03]  /*1710*/  ISETP.GE.U32.AND P0, PT, R100, 0x2fc0, PT ;  /* 0x00002fc06400780c */ /* 0x000fc60003f06070 */
[----:B------:R-:W0:Y:S10]  /*1720*/  LDGDEPBAR ;  /* 0x00000000000079af */ /* 0x000e340000000000 */
[----:B--2---:R-:W-:Y:S05]  /*1730*/  @!P0 BRA `(.L_x_0) ;  /* 0xfffffff800ac8947 */ /* 0x004fea000383ffff */
[----:B------:R-:W-:Y:S02]  /*1740*/  WARPGROUP.DEPBAR.LE gsb0, 0x0 ;  /* 0x00008000000079c5 */ /* 0x000fe40000010000 */
[----:B------:R-:W-:-:S04]  /*1750*/  DEPBAR.LE SB0, 0x0 ;  /* 0x000080000000791a */ /* 0x000fc80000000000 */
[----:B------:R-:W-:Y:S02]  /*1760*/  SHF.R.U32.HI R4, RZ, 0x1, R7 ;  /* 0x00000001ff047819 */ /* 0x000fe40000011607 */
[----:B------:R-:W-:Y:S02]  /*1770*/  LOP3.LUT R98, R98, 0x7, RZ, 0xc0, !PT ;  /* 0x0000000762627812 */ /* 0x000fe400078ec0ff */
[----:B------:R-:W-:Y:S02]  /*1780*/  LOP3.LUT R7, R7, 0xf, RZ, 0xc0, !PT ;  /* 0x0000000f07077812 */ /* 0x000fe400078ec0ff */
[----:B------:R-:W-:Y:S01]  /*1790*/  LOP3.LUT R4, R4, 0x8, RZ, 0xc0, !PT ;  /* 0x0000000804047812 */ /* 0x000fe200078ec0ff */
[----:B------:R-:W-:Y:S01]  /*17a0*/  IMAD.SHL.U32 R6, R98, 0x2, RZ ;  /* 0x0000000262067824 */ /* 0x000fe200078e00ff */
[----:B------:R-:W-:Y:S02]  /*17b0*/  F2FP.BF16.F32.PACK_AB R24, R25, R24 ;  /* 0x000000181918723e */ /* 0x000fe400000010ff */
[----:B------:R-:W-:Y:S01]  /*17c0*/  F2FP.BF16.F32.PACK_AB R25, R27, R26 ;  /* 0x0000001a1b19723e */ /* 0x000fe200000010ff */
[----:B------:R-:W-:Y:S01]  /*17d0*/  IMAD R7, R7, 0x88, R4 ;  /* 0x0000008807077824 */ /* 0x000fe200078e0204 */
[----:B------:R-:W-:-:S02]  /*17e0*/  LOP3.LUT R99, R6, R99, RZ, 0xfc, !PT ;  /* 0x0000006306637212 */ /* 0x000fc400078efcff */
[----:B------:R-:W-:Y:S01]  /*17f0*/  LOP3.LUT R4, R2, 0x78, RZ, 0xc0, !PT ;  /* 0x0000007802047812 */ /* 0x000fe200078ec0ff */
[----:B------:R-:W-:Y:S01]  /*1800*/  IMAD R7, R98, 0x880, R7 ;  /* 0x0000088062077824 */ /* 0x000fe200078e0207 */
[----:B------:R-:W-:Y:S02]  /*1810*/  F2FP.BF16.F32.PACK_AB R32, R33, R32 ;  /* 0x000000202120723e */ /* 0x000fe400000010ff */
[----:B------:R-:W-:Y:S01]  /*1820*/  F2FP.BF16.F32.PACK_AB R26, R29, R28 ;  /* 0x0000001c1d1a723e */ /* 0x000fe200000010ff */
[----:B------:R-:W-:Y:S01]  /*1830*/  IMAD R99, R99, 0x88, R4 ;  /* 0x0000008863637824 */ /* 0x000fe200078e0204 */
[----:B------:R-:W-:Y:S02]  /*1840*/  F2FP.BF16.F32.PACK_AB R27, R31, R30 ;  /* 0x0000001e1f1b723e */ /* 0x000fe400000010ff */
[----:B------:R-:W-:Y:S02]  /*1850*/  F2FP.BF16.F32.PACK_AB R33, R35, R34 ;  /* 0x000000222321723e */ /* 0x000fe400000010ff */
[----:B------:R-:W-:-:S02]  /*1860*/  F2FP.BF16.F32.PACK_AB R40, R41, R40 ;  /* 0x000000282928723e */ /* 0x000fc400000010ff */
[----:B------:R-:W-:Y:S01]  /*1870*/  LEA R4, R7, UR14, 0x1 ;  /* 0x0000000e07047c11 */ /* 0x000fe2000f8e08ff */
[----:B------:R-:W-:Y:S01]  /*1880*/  BAR.SYNC.DEFER_BLOCKING 0x0 ;  /* 0x0000000000007b1d */ /* 0x000fe20000010000 */
[----:B------:R-:W-:Y:S02]  /*1890*/  F2FP.BF16.F32.PACK_AB R34, R37, R36 ;  /* 0x000000242522723e */ /* 0x000fe400000010ff */
[----:B------:R-:W-:Y:S02]  /*18a0*/  F2FP.BF16.F32.PACK_AB R35, R39, R38 ;  /* 0x000000262723723e */ /* 0x000fe400000010ff */
[----:B------:R-:W-:-:S03]  /*18b0*/  F2FP.BF16.F32.PACK_AB R41, R43, R42 ;  /* 0x0000002a2b29723e */ /* 0x000fc600000010ff */
[----:B------:R-:W1:Y:S01]  /*18c0*/  LDC.64 R6, c[0x0][0x220] ;  /* 0x00008800ff067b82 */ /* 0x000e620000000a00 */
[----:B------:R-:W-:Y:S02]  /*18d0*/  F2FP.BF16.F32.PACK_AB R48, R49, R48 ;  /* 0x000000303130723e */ /* 0x000fe400000010ff */
[----:B------:R-:W-:Y:S02]  /*18e0*/  F2FP.BF16.F32.PACK_AB R42, R45, R44 ;  /* 0x0000002c2d2a723e */ /* 0x000fe400000010ff */
[----:B------:R-:W-:Y:S02]  /*18f0*/  F2FP.BF16.F32.PACK_AB R43, R47, R46 ;  /* 0x0000002e2f2b723e */ /* 0x000fe400000010ff */
[----:B------:R-:W-:Y:S02]  /*1900*/  F2FP.BF16.F32.PACK_AB R49, R51, R50 ;  /* 0x000000323331723e */ /* 0x000fe400000010ff */
[----:B------:R-:W-:Y:S02]  /*1910*/  F2FP.BF16.F32.PACK_AB R56, R57, R56 ;  /* 0x000000383938723e */ /* 0x000fe400000010ff */
[----:B------:R-:W-:-:S02]  /*1920*/  F2FP.BF16.F32.PACK_AB R50, R53, R52 ;  /* 0x000000343532723e */ /* 0x000fc400000010ff */
[----:B------:R-:W-:Y:S02]  /*1930*/  F2FP.BF16.F32.PACK_AB R51, R55, R54 ;  /* 0x000000363733723e */ /* 0x000fe400000010ff */
[----:B------:R-:W-:Y:S02]  /*1940*/  F2FP.BF16.F32.PACK_AB R57, R59, R58 ;  /* 0x0000003a3b39723e */ /* 0x000fe400000010ff */
[----:B------:R-:W-:Y:S01]  /*1950*/  F2FP.BF16.F32.PACK_AB R64, R65, R64 ;  /* 0x000000404140723e */ /* 0x000fe200000010ff */
[----:B------:R-:W-:Y:S01]  /*1960*/  STSM.16.M88.4 [R4], R24 ;  /* 0x0000001804007844 */ /* 0x000fe20000000200 */
[----:B------:R-:W-:Y:S02]  /*1970*/  F2FP.BF16.F32.PACK_AB R58, R61, R60 ;  /* 0x0000003c3d3a723e */ /* 0x000fe400000010ff */
[----:B------:R-:W-:Y:S01]  /*1980*/  F2FP.BF16.F32.PACK_AB R59, R63, R62 ;  /* 0x0000003e3f3b723e */ /* 0x000fe200000010ff */
[----:B------:R2:W-:Y:S01]  /*1990*/  STSM.16.M88.4 [R4+0x20], R32 ;  /* 0x0000202004007844 */ /* 0x0005e20000000200 */
[----:B------:R-:W-:-:S02]  /*19a0*/  F2FP.BF16.F32.PACK_AB R65, R67, R66 ;  /* 0x000000424341723e */ /* 0x000fc400000010ff */
[----:B------:R-:W-:Y:S01]  /*19b0*/  F2FP.BF16.F32.PACK_AB R72, R73, R72 ;  /* 0x000000484948723e */ /* 0x000fe200000010ff */
[----:B------:R-:W-:Y:S01]  /*19c0*/  STSM.16.M88.4 [R4+0x40], R40 ;  /* 0x0000402804007844 */ /* 0x000fe20000000200 */
[----:B------:R-:W-:Y:S02]  /*19d0*/  F2FP.BF16.F32.PACK_AB R66, R69, R68 ;  /* 0x000000444542723e */ /* 0x000fe400000010ff */
[----:B------:R-:W-:Y:S01]  /*19e0*/  F2FP.BF16.F32.PACK_AB R67, R71, R70 ;  /* 0x000000464743723e */ /* 0x000fe200000010ff */
[----:B------:R-:W-:Y:S01]  /*19f0*/  STSM.16.M88.4 [R4+0x60], R48 ;  /* 0x0000603004007844 */ /* 0x000fe20000000200 */
[----:B------:R-:W-:Y:S02]  /*1a00*/  F2FP.BF16.F32.PACK_AB R73, R75, R74 ;  /* 0x0000004a4b49723e */ /* 0x000fe400000010ff */
[----:B------:R-:W-:Y:S01]  /*1a10*/  F2FP.BF16.F32.PACK_AB R80, R81, R80 ;  /* 0x000000505150723e */ /* 0x000fe200000010ff */
[----:B------:R-:W-:Y:S01]  /*1a20*/  STSM.16.M88.4 [R4+0x80], R56 ;  /* 0x0000803804007844 */ /* 0x000fe20000000200 */
[----:B------:R-:W-:-:S02]  /*1a30*/  F2FP.BF16.F32.PACK_AB R74, R77, R76 ;  /* 0x0000004c4d4a723e */ /* 0x000fc400000010ff */
[----:B------:R-:W-:Y:S01]  /*1a40*/  F2FP.BF16.F32.PACK_AB R75, R79, R78 ;  /* 0x0000004e4f4b723e */ /* 0x000fe200000010ff */
[----:B------:R-:W-:Y:S01]  /*1a50*/  STSM.16.M88.4 [R4+0xa0], R64 ;  /* 0x0000a04004007844 */ /* 0x000fe20000000200 */
[----:B------:R-:W-:Y:S02]  /*1a60*/  F2FP.BF16.F32.PACK_AB R81, R83, R82 ;  /* 0x000000525351723e */ /* 0x000fe400000010ff */
[----:B------:R-:W-:Y:S01]  /*1a70*/  F2FP.BF16.F32.PACK_AB R82, R85, R84 ;  /* 0x000000545552723e */ /* 0x000fe200000010ff */
[----:B------:R-:W-:Y:S01]  /*1a80*/  STSM.16.M88.4 [R4+0xc0], R72 ;  /* 0x0000c04804007844 */ /* 0x000fe20000000200 */
[----:B------:R-:W-:Y:S02]  /*1a90*/  F2FP.BF16.F32.PACK_AB R83, R87, R86 ;  /* 0x000000565753723e */ /* 0x000fe400000010ff */
[----:B------:R-:W-:Y:S02]  /*1aa0*/  LEA R99, R99, UR14, 0x1 ;  /* 0x0000000e63637c11 */ /* 0x000fe4000f8e08ff */
[----:B------:R-:W-:Y:S01]  /*1ab0*/  LOP3.LUT R2, R5, 0x78, R2, 0xf8, !PT ;  /* 0x0000007805027812 */ /* 0x000fe200078ef802 */
[----:B------:R1:W-:Y:S01]  /*1ac0*/  STSM.16.M88.4 [R4+0xe0], R80 ;  /* 0x0000e05004007844 */ /* 0x0003e20000000200 */
[C---:B------:R-:W-:Y:S01]  /*1ad0*/  LOP3.LUT R5, R3.reuse, 0x10, RZ, 0xfc, !PT ;  /* 0x0000001003057812 */ /* 0x040fe200078efcff */
[----:B------:R-:W-:Y:S01]  /*1ae0*/  BAR.SYNC.DEFER_BLOCKING 0x0 ;  /* 0x0000000000007b1d */ /* 0x000fe20000010000 */
[----:B------:R-:W-:Y:S01]  /*1af0*/  ISETP.GE.AND P0, PT, R2, 0xc00, PT ;  /* 0x00000c000200780c */ /* 0x000fe20003f06270 */
[C---:B------:R-:W-:Y:S01]  /*1b00*/  IMAD R37, R3.reuse, 0xc00, R2 ;  /* 0x00000c0003257824 */ /* 0x040fe200078e0202 */
[----:B------:R-:W-:-:S02]  /*1b10*/  LOP3.LUT R29, R3, 0x20, RZ, 0xfc, !PT ;  /* 0x00000020031d7812 */ /* 0x000fc400078efcff */
[-C--:B------:R-:W-:Y:S01]  /*1b20*/  ISETP.LT.AND P1, PT, R3, R0.reuse, !P0 ;  /* 0x000000000300720c */ /* 0x080fe20004721270 */
[----:B--2---:R-:W-:Y:S01]  /*1b30*/  VIADD R35, R37, 0xc000 ;  /* 0x0000c00025237836 */ /* 0x004fe20000000000 */
[----:B------:R-:W-:Y:S01]  /*1b40*/  LOP3.LUT R31, R3, 0x30, RZ, 0xfc, !PT ;  /* 0x00000030031f7812 */ /* 0x000fe200078efcff */
[----:B------:R-:W-:Y:S01]  /*1b50*/  VIADD R39, R37, 0x48000 ;  /* 0x0004800025277836 */ /* 0x000fe20000000000 */
[----:B------:R-:W-:Y:S02]  /*1b60*/  LOP3.LUT R33, R3, 0x40, RZ, 0xfc, !PT ;  /* 0x0000004003217812 */ /* 0x000fe400078efcff */
[-C--:B------:R-:W-:Y:S01]  /*1b70*/  ISETP.LT.AND P6, PT, R5, R0.reuse, !P0 ;  /* 0x000000000500720c */ /* 0x080fe200047c1270 */
[----:B-1----:R-:W-:Y:S01]  /*1b80*/  IMAD.WIDE R4, R37, 0x2, R6 ;  /* 0x0000000225047825 */ /* 0x002fe200078e0206 */
[-C--:B------:R-:W-:Y:S02]  /*1b90*/  ISETP.LT.AND P5, PT, R29, R0.reuse, !P0 ;  /* 0x000000001d00720c */ /* 0x080fe400047a1270 */
[----:B------:R-:W-:-:S02]  /*1ba0*/  ISETP.LT.AND P4, PT, R31, R0, !P0 ;  /* 0x000000001f00720c */ /* 0x000fc40004781270 */
[----:B------:R-:W-:Y:S02]  /*1bb0*/  LOP3.LUT R29, R3, 0x50, RZ, 0xfc, !PT ;  /* 0x00000050031d7812 */ /* 0x000fe400078efcff */
[-C--:B------:R-:W-:Y:S02]  /*1bc0*/  ISETP.LT.AND P3, PT, R33, R0.reuse, !P0 ;  /* 0x000000002100720c */ /* 0x080fe40004761270 */
[C---:B------:R-:W-:Y:S02]  /*1bd0*/  LOP3.LUT R31, R3.reuse, 0x60, RZ, 0xfc, !PT ;  /* 0x00000060031f7812 */ /* 0x040fe400078efcff */
[----:B------:R-:W-:Y:S01]  /*1be0*/  LOP3.LUT R33, R3, 0x70, RZ, 0xfc, !PT ;  /* 0x0000007003217812 */ /* 0x000fe200078efcff */
[----:B------:R-:W1:Y:S01]  /*1bf0*/  LDS.128 R44, [R99] ;  /* 0x00000000632c7984 */ /* 0x000e620000000c00 */
[----:B------:R-:W-:Y:S01]  /*1c00*/  ISETP.LT.AND P2, PT, R29, R0, !P0 ;  /* 0x000000001d00720c */ /* 0x000fe20004741270 */
[----:B------:R-:W-:Y:S02]  /*1c10*/  VIADD R29, R37, 0x18000 ;  /* 0x00018000251d7836 */ /* 0x000fe40000000000 */
[----:B------:R-:W2:Y:S01]  /*1c20*/  LDS.128 R52, [R99+0x1100] ;  /* 0x0011000063347984 */ /* 0x000ea20000000c00 */
[----:B------:R-:W-:-:S03]  /*1c30*/  IMAD.WIDE R2, R35, 0x2, R6 ;  /* 0x0000000223027825 */ /* 0x000fc600078e0206 */
[----:B------:R-:W3:Y:S01]  /*1c40*/  LDS.128 R24, [R99+0x2200] ;  /* 0x0022000063187984 */ /* 0x000ee20000000c00 */
[----:B------:R-:W-:Y:S02]  /*1c50*/  VIADD R35, R37, 0x3c000 ;  /* 0x0003c00025237836 */ /* 0x000fe40000000000 */
[--C-:B------:R-:W-:Y:S01]  /*1c60*/  IMAD.WIDE R28, R29, 0x2, R6.reuse ;  /* 0x000000021d1c7825 */ /* 0x100fe200078e0206 */
[----:B------:R-:W4:Y:S04]  /*1c70*/  LDS.128 R20, [R99+0x3300] ;  /* 0x0033000063147984 */ /* 0x000f280000000c00 */
[----:B------:R-:W5:Y:S04]  /*1c80*/  LDS.128 R16, [R99+0x4400] ;  /* 0x0044000063107984 */ /* 0x000f680000000c00 */
[----:B------:R-:W5:Y:S04]  /*1c90*/  LDS.128 R12, [R99+0x5500] ;  /* 0x00550000630c7984 */ /* 0x000f680000000c00 */
[----:B------:R-:W5:Y:S04]  /*1ca0*/  LDS.128 R8, [R99+0x6600] ;  /* 0x0066000063087984 */ /* 0x000f680000000c00 */
[----:B-1----:R1:W-:Y:S01]  /*1cb0*/  @P1 STG.E.128 desc[UR18][R4.64], R44 ;  /* 0x0000002c04001986 */ /* 0x0023e2000c101d12 */
[-C--:B------:R-:W-:Y:S01]  /*1cc0*/  ISETP.LT.AND P1, PT, R31, R0.reuse, !P0 ;  /* 0x000000001f00720c */ /* 0x080fe20004721270 */
[----:B------:R-:W-:Y:S01]  /*1cd0*/  VIADD R31, R37, 0x24000 ;  /* 0x00024000251f7836 */ /* 0x000fe20000000000 */
[----:B------:R-:W-:Y:S01]  /*1ce0*/  ISETP.LT.AND P0, PT, R33, R0, !P0 ;  /* 0x000000002100720c */ /* 0x000fe20004701270 */
[----:B------:R-:W-:Y:S01]  /*1cf0*/  VIADD R33, R37, 0x30000 ;  /* 0x0003000025217836 */ /* 0x000fe20000000000 */
[----:B--2---:R2:W-:Y:S01]  /*1d00*/  @P6 STG.E.128 desc[UR18][R2.64], R52 ;  /* 0x0000003402006986 */ /* 0x0045e2000c101d12 */
[----:B------:R-:W-:-:S03]  /*1d10*/  IMAD.WIDE R30, R31, 0x2, R6 ;  /* 0x000000021f1e7825 */ /* 0x000fc600078e0206 */
[----:B---3--:R2:W-:Y:S04]  /*1d20*/  @P5 STG.E.128 desc[UR18][R28.64], R24 ;  /* 0x000000181c005986 */ /* 0x0085e8000c101d12 */
[----:B----4-:R2:W-:Y:S01]  /*1d30*/  @P4 STG.E.128 desc[UR18][R30.64], R20 ;  /* 0x000000141e004986 */ /* 0x0105e2000c101d12 */
[----:B-1----:R-:W-:-:S04]  /*1d40*/  IMAD.WIDE R4, R33, 0x2, R6 ;  /* 0x0000000221047825 */ /* 0x002fc800078e0206 */
[--C-:B------:R-:W-:Y:S01]  /*1d50*/  IMAD.WIDE R32, R35, 0x2, R6.reuse ;  /* 0x0000000223207825 */ /* 0x100fe200078e0206 */
[----:B-----5:R2:W-:Y:S03]  /*1d60*/  @P3 STG.E.128 desc[UR18][R4.64], R16 ;  /* 0x0000001004003986 */ /* 0x0205e6000c101d12 */
[----:B------:R-:W-:Y:S01]  /*1d70*/  IMAD.WIDE R34, R39, 0x2, R6 ;  /* 0x0000000227227825 */ /* 0x000fe200078e0206 */
[----:B------:R2:W-:Y:S04]  /*1d80*/  @P2 STG.E.128 desc[UR18][R32.64], R12 ;  /* 0x0000000c20002986 */ /* 0x0005e8000c101d12 */
[----:B------:R2:W-:Y:S01]  /*1d90*/  @P1 STG.E.128 desc[UR18][R34.64], R8 ;  /* 0x0000000822001986 */ /* 0x0005e2000c101d12 */
[----:B------:R-:W-:Y:S05]  /*1da0*/  @!P0 EXIT ;  /* 0x000000000000894d */ /* 0x000fea0003800000 */
[----:B------:R-:W1:Y:S01]  /*1db0*/  LDS.128 R96, [R99+0x7700] ;  /* 0x0077000063607984 */ /* 0x000e620000000c00 */
[----:B------:R-:W-:-:S04]  /*1dc0*/  VIADD R37, R37, 0x54000 ;  /* 0x0005400025257836 */ /* 0x000fc80000000000 */
[----:B------:R-:W-:-:S05]  /*1dd0*/  IMAD.WIDE R6, R37, 0x2, R6 ;  /* 0x0000000225067825 */ /* 0x000fca00078e0206 */
[----:B-1----:R-:W-:Y:S01]  /*1de0*/  STG.E.128 desc[UR18][R6.64], R96 ;  /* 0x0000006006007986 */ /* 0x002fe2000c101d12 */
[----:B------:R-:W-:Y:S05]  /*1df0*/  EXIT ;  /* 0x000000000000794d */ /* 0x000fea0003800000 */
.L_x_1:
[----:B------:R-:W-:-:S00]  /*1e00*/  BRA `(.L_x_1) ;  /* 0xfffffffc00fc7947 */ /* 0x000fc0000383ffff */
[----:B------:R-:W-:-:S00]  /*1e10*/  NOP ;  /* 0x0000000000007918 */ /* 0x000fc00000000000 */
        /* <DEDUP_REMOVED lines=14> */
.L_x_2:


//--------------------- .nv.shared.triton_mm      --------------------------
	.section	.nv.shared.triton_mm,"aw",@nobits
	.sectionflags	@""
	.align	16
	.zero		1024


//--------------------- .nv.constant0.triton_mm   --------------------------
	.section	.nv.constant0.triton_mm,"a",@progbits
	.sectionflags	@""
	.align	4
.nv.constant0.triton_mm:
	.zero		556
